	.headerflags	@"EF_CUDA_TEXMODE_UNIFIED EF_CUDA_64BIT_ADDRESS EF_CUDA_ACCELERATORS EF_CUDA_SM90 EF_CUDA_VIRTUAL_SM(EF_CUDA_SM90)"
	.elftype	@"ET_EXEC"


//--------------------- .nv.info                  --------------------------
	.section	.nv.info,"",@"SHT_CUDA_INFO"
	.align	4


	//----- nvinfo : EIATTR_REGCOUNT
	.align		4
        /*0000*/ 	.byte	0x04, 0x2f
        /*0002*/ 	.short	(.L_1 - .L_0)
	.align		4
.L_0:
        /*0004*/ 	.word	index@(triton_poi_fused_max_pool2d_with_indices_14)
        /*0008*/ 	.word	0x00000030


	//----- nvinfo : EIATTR_MIN_STACK_SIZE
	.align		4
.L_1:
        /*000c*/ 	.byte	0x04, 0x12
        /*000e*/ 	.short	(.L_3 - .L_2)
	.align		4
.L_2:
        /*0010*/ 	.word	index@(triton_poi_fused_max_pool2d_with_indices_14)
        /*0014*/ 	.word	0x00000000


	//----- nvinfo : EIATTR_FRAME_SIZE
	.align		4
.L_3:
        /*0018*/ 	.byte	0x04, 0x11
        /*001a*/ 	.short	(.L_5 - .L_4)
	.align		4
.L_4:
        /*001c*/ 	.word	index@(triton_poi_fused_max_pool2d_with_indices_14)
        /*0020*/ 	.word	0x00000000


	//----- nvinfo : EIATTR_MIN_STACK_SIZE
	.align		4
.L_5:
        /*0024*/ 	.byte	0x04, 0x12
        /*0026*/ 	.short	(.L_7 - .L_6)
	.align		4
.L_6:
        /*0028*/ 	.word	index@(triton_poi_fused_max_pool2d_with_indices_14)
        /*002c*/ 	.word	0x00000000
.L_7:


//--------------------- .nv.info.triton_poi_fused_max_pool2d_with_indices_14 --------------------------
	.section	.nv.info.triton_poi_fused_max_pool2d_with_indices_14,"",@"SHT_CUDA_INFO"
	.sectionflags	@""
	.align	4


	//----- nvinfo : EIATTR_CUDA_API_VERSION
	.align		4
        /*0000*/ 	.byte	0x04, 0x37
        /*0002*/ 	.short	(.L_9 - .L_8)
.L_8:
        /*0004*/ 	.word	0x0000007c


	//----- nvinfo : EIATTR_KPARAM_INFO
	.align		4
.L_9:
        /*0008*/ 	.byte	0x04, 0x17
        /*000a*/ 	.short	(.L_11 - .L_10)
.L_10:
        /*000c*/ 	.word	0x00000000
        /*0010*/ 	.short	0x0003
        /*0012*/ 	.short	0x0018
        /*0014*/ 	.byte	0x00, 0xf0, 0x11, 0x00


	//----- nvinfo : EIATTR_KPARAM_INFO
	.align		4
.L_11:
        /*0018*/ 	.byte	0x04, 0x17
        /*001a*/ 	.short	(.L_13 - .L_12)
.L_12:
        /*001c*/ 	.word	0x00000000
        /*0020*/ 	.short	0x0002
        /*0022*/ 	.short	0x0010
        /*0024*/ 	.byte	0x00, 0xf4, 0x21, 0x00


	//----- nvinfo : EIATTR_KPARAM_INFO
	.align		4
.L_13:
        /*0028*/ 	.byte	0x04, 0x17
        /*002a*/ 	.short	(.L_15 - .L_14)
.L_14:
        /*002c*/ 	.word	0x00000000
        /*0030*/ 	.short	0x0001
        /*0032*/ 	.short	0x0008
        /*0034*/ 	.byte	0x00, 0xf4, 0x21, 0x00


	//----- nvinfo : EIATTR_KPARAM_INFO
	.align		4
.L_15:
        /*0038*/ 	.byte	0x04, 0x17
        /*003a*/ 	.short	(.L_17 - .L_16)
.L_16:
        /*003c*/ 	.word	0x00000000
        /*0040*/ 	.short	0x0000
        /*0042*/ 	.short	0x0000
        /*0044*/ 	.byte	0x00, 0xf4, 0x21, 0x00


	//----- nvinfo : EIATTR_SPARSE_MMA_MASK
	.align		4
.L_17:
        /*0048*/ 	.byte	0x03, 0x50
        /*004a*/ 	.short	0x0000


	//----- nvinfo : EIATTR_MAXREG_COUNT
	.align		4
        /*004c*/ 	.byte	0x03, 0x1b
        /*004e*/ 	.short	0x00ff


	//----- nvinfo : EIATTR_EXIT_INSTR_OFFSETS
	.align		4
        /*0050*/ 	.byte	0x04, 0x1c
        /*0052*/ 	.short	(.L_19 - .L_18)


	//   ....[0]....
.L_18:
        /*0054*/ 	.word	0x000016e0


	//   ....[1]....
        /*0058*/ 	.word	0x00001700


	//----- nvinfo : EIATTR_REQNTID
	.align		4
.L_19:
        /*005c*/ 	.byte	0x04, 0x10
        /*005e*/ 	.short	(.L_21 - .L_20)
.L_20:
        /*0060*/ 	.word	0x00000080
        /*0064*/ 	.word	0x00000001
        /*0068*/ 	.word	0x00000001


	//----- nvinfo : EIATTR_CBANK_PARAM_SIZE
	.align		4
.L_21:
        /*006c*/ 	.byte	0x03, 0x19
        /*006e*/ 	.short	0x001c


	//----- nvinfo : EIATTR_PARAM_CBANK
	.align		4
        /*0070*/ 	.byte	0x04, 0x0a
        /*0072*/ 	.short	(.L_23 - .L_22)
	.align		4
.L_22:
        /*0074*/ 	.word	index@(.nv.constant0.triton_poi_fused_max_pool2d_with_indices_14)
        /*0078*/ 	.short	0x0210
        /*007a*/ 	.short	0x001c


	//----- nvinfo : EIATTR_SW_WAR
	.align		4
.L_23:
        /*007c*/ 	.byte	0x04, 0x36
        /*007e*/ 	.short	(.L_25 - .L_24)
.L_24:
        /*0080*/ 	.word	0x00000008
.L_25:


//--------------------- .nv.callgraph             --------------------------
	.section	.nv.callgraph,"",@"SHT_CUDA_CALLGRAPH"
	.align	4
	.sectionentsize	8
	.align		4
        /*0000*/ 	.word	0x00000000
	.align		4
        /*0004*/ 	.word	0xffffffff
	.align		4
        /*0008*/ 	.word	0x00000000
	.align		4
        /*000c*/ 	.word	0xfffffffe
	.align		4
        /*0010*/ 	.word	0x00000000
	.align		4
        /*0014*/ 	.word	0xfffffffd
	.align		4
        /*0018*/ 	.word	0x00000000
	.align		4
        /*001c*/ 	.word	0xfffffffc


//--------------------- .text.triton_poi_fused_max_pool2d_with_indices_14 --------------------------
	.section	.text.triton_poi_fused_max_pool2d_with_indices_14,"ax",@progbits
	.sectionflags	@"SHF_BARRIERS=1"
	.align	128
        .global         triton_poi_fused_max_pool2d_with_indices_14
        .type           triton_poi_fused_max_pool2d_with_indices_14,@function
        .size           triton_poi_fused_max_pool2d_with_indices_14,(.L_x_1 - triton_poi_fused_max_pool2d_with_indices_14)
        .other          triton_poi_fused_max_pool2d_with_indices_14,@"STO_CUDA_ENTRY STV_DEFAULT"
triton_poi_fused_max_pool2d_with_indices_14:
.text.triton_poi_fused_max_pool2d_with_indices_14:
[----:B------:R-:W0:Y:S01]  /*0000*/  LDC R1, c[0x0][0x28] ;  /* 0x00000a00ff017b82 */ /* 0x000e220000000800 */
[----:B------:R-:W1:Y:S07]  /*0010*/  S2R R0, SR_TID.X ;  /* 0x0000000000007919 */ /* 0x000e6e0000002100 */
[----:B------:R-:W2:Y:S01]  /*0020*/  LDC.64 R22, c[0x0][0x210] ;  /* 0x00008400ff167b82 */ /* 0x000ea20000000a00 */
[----:B------:R-:W-:Y:S01]  /*0030*/  CS2R R14, SRZ ;  /* 0x00000000000e7805 */ /* 0x000fe2000001ff00 */
[----:B------:R-:W-:Y:S01]  /*0040*/  ULDC.64 UR6, c[0x0][0x208] ;  /* 0x0000820000067ab9 */ /* 0x000fe20000000a00 */
[----:B------:R-:W3:Y:S01]  /*0050*/  S2R R3, SR_CTAID.X ;  /* 0x0000000000037919 */ /* 0x000ee20000002500 */
[----:B-1----:R-:W-:-:S02]  /*0060*/  IMAD.SHL.U32 R28, R0, 0x8, RZ ;  /* 0x00000008001c7824 */ /* 0x002fc400078e00ff */
[----:B---3--:R-:W-:-:S03]  /*0070*/  IMAD.SHL.U32 R3, R3, 0x400, RZ ;  /* 0x0000040003037824 */ /* 0x008fc600078e00ff */
[----:B------:R-:W-:-:S04]  /*0080*/  LOP3.LUT R28, R28, 0x3f8, RZ, 0xc0, !PT ;  /* 0x000003f81c1c7812 */ /* 0x000fc800078ec0ff */
[----:B------:R-:W-:Y:S02]  /*0090*/  LOP3.LUT R4, R3, 0x3, R28, 0xfe, !PT ;  /* 0x0000000303047812 */ /* 0x000fe400078efe1c */
[----:B------:R-:W-:Y:S02]  /*00a0*/  LOP3.LUT R2, R3, R28, RZ, 0xfc, !PT ;  /* 0x0000001c03027212 */ /* 0x000fe400078efcff */
[----:B------:R-:W-:Y:S01]  /*00b0*/  LOP3.LUT R8, R3, 0x1, R28, 0xfe, !PT ;  /* 0x0000000103087812 */ /* 0x000fe200078efe1c */
[----:B------:R-:W-:Y:S01]  /*00c0*/  IMAD.HI R6, R4, 0x2e8ba2e9, RZ ;  /* 0x2e8ba2e904067827 */ /* 0x000fe200078e02ff */
[----:B------:R-:W-:-:S03]  /*00d0*/  ISETP.GE.AND P0, PT, R2, 0x3c800, PT ;  /* 0x0003c8000200780c */ /* 0x000fc60003f06270 */
[----:B------:R-:W-:Y:S01]  /*00e0*/  IMAD.HI R5, R2, 0x2e8ba2e9, RZ ;  /* 0x2e8ba2e902057827 */ /* 0x000fe200078e02ff */
[----:B------:R-:W-:-:S03]  /*00f0*/  SHF.R.S32.HI R7, RZ, 0x1, R6 ;  /* 0x00000001ff077819 */ /* 0x000fc60000011406 */
[----:B------:R-:W-:Y:S01]  /*0100*/  IMAD.HI R9, R8, 0x2e8ba2e9, RZ ;  /* 0x2e8ba2e908097827 */ /* 0x000fe200078e02ff */
[----:B------:R-:W-:Y:S02]  /*0110*/  LEA.HI R7, R6, R7, RZ, 0x1 ;  /* 0x0000000706077211 */ /* 0x000fe400078f08ff */
[----:B------:R-:W-:-:S03]  /*0120*/  SHF.R.S32.HI R6, RZ, 0x1, R5 ;  /* 0x00000001ff067819 */ /* 0x000fc60000011405 */
[----:B------:R-:W-:Y:S01]  /*0130*/  IMAD R4, R7, -0xb, R4 ;  /* 0xfffffff507047824 */ /* 0x000fe200078e0204 */
[----:B------:R-:W-:-:S03]  /*0140*/  LEA.HI R5, R5, R6, RZ, 0x1 ;  /* 0x0000000605057211 */ /* 0x000fc600078f08ff */
[----:B------:R-:W-:Y:S02]  /*0150*/  IMAD R29, R7, 0x16, R4 ;  /* 0x00000016071d7824 */ /* 0x000fe400078e0204 */
[----:B------:R-:W-:Y:S02]  /*0160*/  IMAD R4, R5, -0xb, R2 ;  /* 0xfffffff505047824 */ /* 0x000fe400078e0202 */
[----:B------:R-:W-:Y:S02]  /*0170*/  IMAD.SHL.U32 R29, R29, 0x2, RZ ;  /* 0x000000021d1d7824 */ /* 0x000fe400078e00ff */
[----:B------:R-:W-:Y:S01]  /*0180*/  IMAD R4, R5, 0x16, R4 ;  /* 0x0000001605047824 */ /* 0x000fe200078e0204 */
[----:B------:R-:W-:Y:S01]  /*0190*/  SHF.R.S32.HI R10, RZ, 0x1, R9 ;  /* 0x00000001ff0a7819 */ /* 0x000fe20000011409 */
[----:B--2---:R-:W-:Y:S01]  /*01a0*/  IMAD.WIDE R6, R29, 0x4, R22 ;  /* 0x000000041d067825 */ /* 0x004fe200078e0216 */
[----:B------:R-:W-:-:S03]  /*01b0*/  CS2R R16, SRZ ;  /* 0x0000000000107805 */ /* 0x000fc6000001ff00 */
[----:B------:R-:W-:Y:S01]  /*01c0*/  IMAD.SHL.U32 R27, R4, 0x2, RZ ;  /* 0x00000002041b7824 */ /* 0x000fe200078e00ff */
[----:B------:R-:W-:Y:S01]  /*01d0*/  LEA.HI R9, R9, R10, RZ, 0x1 ;  /* 0x0000000a09097211 */ /* 0x000fe200078f08ff */
[----:B------:R-:W-:Y:S01]  /*01e0*/  IMAD.MOV.U32 R12, RZ, RZ, RZ ;  /* 0x000000ffff0c7224 */ /* 0x000fe200078e00ff */
[----:B------:R-:W2:Y:S01]  /*01f0*/  @!P0 LDG.E.EL R14, desc[UR6][R6.64] ;  /* 0x00000006060e8981 */ /* 0x000ea2000c2e1900 */
[----:B------:R-:W-:-:S03]  /*0200*/  IMAD.WIDE R4, R27, 0x4, R22 ;  /* 0x000000041b047825 */ /* 0x000fc600078e0216 */
[----:B------:R1:W2:Y:S01]  /*0210*/  @!P0 LDG.E.EL R15, desc[UR6][R6.64+0x4] ;  /* 0x00000406060f8981 */ /* 0x0002a2000c2e1900 */
[----:B------:R-:W-:-:S03]  /*0220*/  IMAD R8, R9, -0xb, R8 ;  /* 0xfffffff509087824 */ /* 0x000fc600078e0208 */
[----:B------:R-:W3:Y:S01]  /*0230*/  @!P0 LDG.E.EL R12, desc[UR6][R4.64] ;  /* 0x00000006040c8981 */ /* 0x000ee2000c2e1900 */
[----:B------:R-:W-:-:S03]  /*0240*/  VIADD R11, R29, 0x16 ;  /* 0x000000161d0b7836 */ /* 0x000fc60000000000 */
[----:B------:R4:W3:Y:S01]  /*0250*/  @!P0 LDG.E.EL R17, desc[UR6][R4.64+0x4] ;  /* 0x0000040604118981 */ /* 0x0008e2000c2e1900 */
[----:B------:R-:W-:Y:S02]  /*0260*/  IMAD R8, R9, 0x16, R8 ;  /* 0x0000001609087824 */ /* 0x000fe400078e0208 */
[----:B------:R-:W-:Y:S02]  /*0270*/  VIADD R13, R27, 0x16 ;  /* 0x000000161b0d7836 */ /* 0x000fe40000000000 */
[----:B------:R-:W-:Y:S02]  /*0280*/  IMAD.MOV.U32 R26, RZ, RZ, RZ ;  /* 0x000000ffff1a7224 */ /* 0x000fe400078e00ff */
[----:B------:R-:W-:-:S04]  /*0290*/  IMAD.WIDE R10, R11, 0x4, R22 ;  /* 0x000000040b0a7825 */ /* 0x000fc800078e0216 */
[----:B------:R-:W-:Y:S01]  /*02a0*/  IMAD.SHL.U32 R45, R8, 0x2, RZ ;  /* 0x00000002082d7824 */ /* 0x000fe200078e00ff */
[----:B------:R-:W5:Y:S01]  /*02b0*/  @!P0 LDG.E.EL R26, desc[UR6][R10.64] ;  /* 0x000000060a1a8981 */ /* 0x000f62000c2e1900 */
[----:B-1----:R-:W-:-:S04]  /*02c0*/  IMAD.WIDE R6, R13, 0x4, R22 ;  /* 0x000000040d067825 */ /* 0x002fc800078e0216 */
[----:B------:R-:W-:Y:S02]  /*02d0*/  IMAD.MOV.U32 R13, RZ, RZ, RZ ;  /* 0x000000ffff0d7224 */ /* 0x000fe400078e00ff */
[----:B------:R-:W-:Y:S02]  /*02e0*/  IMAD.MOV.U32 R43, RZ, RZ, RZ ;  /* 0x000000ffff2b7224 */ /* 0x000fe400078e00ff */
[----:B----4-:R-:W-:-:S04]  /*02f0*/  IMAD.WIDE R4, R45, 0x4, R22 ;  /* 0x000000042d047825 */ /* 0x010fc800078e0216 */
[----:B------:R-:W4:Y:S04]  /*0300*/  @!P0 LDG.E.EL R43, desc[UR6][R6.64] ;  /* 0x00000006062b8981 */ /* 0x000f28000c2e1900 */
[----:B------:R-:W4:Y:S04]  /*0310*/  @!P0 LDG.E.EL R13, desc[UR6][R4.64] ;  /* 0x00000006040d8981 */ /* 0x000f28000c2e1900 */
[----:B------:R1:W4:Y:S02]  /*0320*/  @!P0 LDG.E.EL R16, desc[UR6][R4.64+0x4] ;  /* 0x0000040604108981 */ /* 0x000324000c2e1900 */
[----:B01----:R-:W-:-:S05]  /*0330*/  LOP3.LUT R4, R3, 0x2, R28, 0xfe, !PT ;  /* 0x0000000203047812 */ /* 0x003fca00078efe1c */
[----:B------:R-:W-:-:S05]  /*0340*/  IMAD.HI R5, R4, 0x2e8ba2e9, RZ ;  /* 0x2e8ba2e904057827 */ /* 0x000fca00078e02ff */
[----:B------:R-:W-:Y:S01]  /*0350*/  SHF.R.S32.HI R6, RZ, 0x1, R5 ;  /* 0x00000001ff067819 */ /* 0x000fe20000011405 */
[----:B------:R-:W-:Y:S01]  /*0360*/  VIADD R9, R45, 0x16 ;  /* 0x000000162d097836 */ /* 0x000fe20000000000 */
[----:B------:R-:W-:Y:S02]  /*0370*/  CS2R R40, SRZ ;  /* 0x0000000000287805 */ /* 0x000fe4000001ff00 */
[----:B------:R-:W-:Y:S01]  /*0380*/  LEA.HI R5, R5, R6, RZ, 0x1 ;  /* 0x0000000605057211 */ /* 0x000fe200078f08ff */
[----:B------:R-:W-:-:S04]  /*0390*/  IMAD.WIDE R8, R9, 0x4, R22 ;  /* 0x0000000409087825 */ /* 0x000fc800078e0216 */
[C---:B------:R-:W-:Y:S01]  /*03a0*/  IMAD R4, R5.reuse, -0xb, R4 ;  /* 0xfffffff505047824 */ /* 0x040fe200078e0204 */
[----:B------:R0:W4:Y:S03]  /*03b0*/  @!P0 LDG.E.EL R40, desc[UR6][R8.64] ;  /* 0x0000000608288981 */ /* 0x000126000c2e1900 */
[----:B------:R-:W-:-:S04]  /*03c0*/  IMAD R4, R5, 0x16, R4 ;  /* 0x0000001605047824 */ /* 0x000fc800078e0204 */
[----:B------:R-:W-:Y:S02]  /*03d0*/  IMAD.SHL.U32 R39, R4, 0x2, RZ ;  /* 0x0000000204277824 */ /* 0x000fe400078e00ff */
[----:B------:R-:W-:Y:S02]  /*03e0*/  IMAD.MOV.U32 R6, RZ, RZ, RZ ;  /* 0x000000ffff067224 */ /* 0x000fe400078e00ff */
[----:B0-----:R-:W-:Y:S02]  /*03f0*/  IMAD.MOV.U32 R8, RZ, RZ, RZ ;  /* 0x000000ffff087224 */ /* 0x001fe400078e00ff */
[----:B------:R-:W-:-:S05]  /*0400*/  IMAD.WIDE R4, R39, 0x4, R22 ;  /* 0x0000000427047825 */ /* 0x000fca00078e0216 */
[----:B------:R-:W4:Y:S04]  /*0410*/  @!P0 LDG.E.EL R6, desc[UR6][R4.64] ;  /* 0x0000000604068981 */ /* 0x000f28000c2e1900 */
[----:B------:R-:W4:Y:S01]  /*0420*/  @!P0 LDG.E.EL R8, desc[UR6][R4.64+0x4] ;  /* 0x0000040604088981 */ /* 0x000f22000c2e1900 */
[----:B------:R-:W-:Y:S02]  /*0430*/  VIADD R7, R39, 0x16 ;  /* 0x0000001627077836 */ /* 0x000fe40000000000 */
[----:B------:R-:W-:Y:S01]  /*0440*/  IMAD.MOV.U32 R19, RZ, RZ, RZ ;  /* 0x000000ffff137224 */ /* 0x000fe200078e00ff */
[C---:B--2---:R-:W-:Y:S02]  /*0450*/  FSETP.GT.AND P3, PT, R15.reuse, R14, PT ;  /* 0x0000000e0f00720b */ /* 0x044fe40003f64000 */
[----:B------:R-:W-:-:S02]  /*0460*/  FSETP.NAN.AND P1, PT, R15, R15, PT ;  /* 0x0000000f0f00720b */ /* 0x000fc40003f28000 */
[----:B---3--:R-:W-:-:S09]  /*0470*/  FSETP.GT.AND P2, PT, R17, R12, PT ;  /* 0x0000000c1100720b */ /* 0x008fd20003f44000 */
[----:B------:R-:W-:Y:S02]  /*0480*/  @!P3 SEL R15, R15, R14, P1 ;  /* 0x0000000e0f0fb207 */ /* 0x000fe40000800000 */
[----:B------:R-:W-:Y:S02]  /*0490*/  FSETP.NAN.AND P1, PT, R17, R17, PT ;  /* 0x000000111100720b */ /* 0x000fe40003f28000 */
[----:B-----5:R-:W-:Y:S02]  /*04a0*/  FSETP.GEU.AND P4, PT, R15, R26, PT ;  /* 0x0000001a0f00720b */ /* 0x020fe40003f8e000 */
[----:B------:R-:W-:Y:S02]  /*04b0*/  @!P2 SEL R17, R17, R12, P1 ;  /* 0x0000000c1111a207 */ /* 0x000fe40000800000 */
[----:B------:R-:W-:Y:S02]  /*04c0*/  P2R R34, PR, RZ, 0x8 ;  /* 0x00000008ff227803 */ /* 0x000fe40000000000 */
[----:B------:R-:W-:-:S02]  /*04d0*/  P2R R33, PR, RZ, 0x4 ;  /* 0x00000004ff217803 */ /* 0x000fc40000000000 */
[----:B------:R-:W-:Y:S02]  /*04e0*/  FSETP.NAN.AND P1, PT, R26, R26, PT ;  /* 0x0000001a1a00720b */ /* 0x000fe40003f28000 */
[----:B----4-:R-:W-:-:S03]  /*04f0*/  FSETP.GEU.AND P3, PT, R17, R43, PT ;  /* 0x0000002b1100720b */ /* 0x010fc60003f6e000 */
[----:B------:R-:W-:Y:S02]  /*0500*/  @P4 SEL R26, R26, R15, P1 ;  /* 0x0000000f1a1a4207 */ /* 0x000fe40000800000 */
[----:B------:R-:W-:Y:S02]  /*0510*/  FSETP.NAN.AND P1, PT, R43, R43, PT ;  /* 0x0000002b2b00720b */ /* 0x000fe40003f28000 */
[----:B------:R-:W-:-:S06]  /*0520*/  FSETP.GT.AND P2, PT, R16, R13, PT ;  /* 0x0000000d1000720b */ /* 0x000fcc0003f44000 */
[----:B------:R-:W-:Y:S02]  /*0530*/  @P3 SEL R43, R43, R17, P1 ;  /* 0x000000112b2b3207 */ /* 0x000fe40000800000 */
[----:B------:R-:W-:Y:S02]  /*0540*/  FSETP.NAN.AND P1, PT, R16, R16, PT ;  /* 0x000000101000720b */ /* 0x000fe40003f28000 */
[----:B------:R-:W-:-:S03]  /*0550*/  P2R R32, PR, RZ, 0x4 ;  /* 0x00000004ff207803 */ /* 0x000fc60000000000 */
[----:B------:R-:W-:-:S04]  /*0560*/  @!P2 SEL R16, R16, R13, P1 ;  /* 0x0000000d1010a207 */ /* 0x000fc80000800000 */
[-C--:B------:R-:W-:Y:S02]  /*0570*/  FSETP.GEU.AND P2, PT, R16, R40.reuse, PT ;  /* 0x000000281000720b */ /* 0x080fe40003f4e000 */
[----:B------:R-:W-:Y:S02]  /*0580*/  FSETP.NAN.AND P1, PT, R40, R40, PT ;  /* 0x000000282800720b */ /* 0x000fe40003f28000 */
[----:B------:R-:W-:-:S09]  /*0590*/  P2R R20, PR, RZ, 0x4 ;  /* 0x00000004ff147803 */ /* 0x000fd20000000000 */
[----:B------:R-:W-:Y:S02]  /*05a0*/  @P2 SEL R40, R40, R16, P1 ;  /* 0x0000001028282207 */ /* 0x000fe40000800000 */
[C---:B------:R-:W-:Y:S02]  /*05b0*/  FSETP.GT.AND P2, PT, R8.reuse, R6, PT ;  /* 0x000000060800720b */ /* 0x040fe40003f44000 */
[----:B------:R-:W-:-:S11]  /*05c0*/  FSETP.NAN.AND P1, PT, R8, R8, PT ;  /* 0x000000080800720b */ /* 0x000fd60003f28000 */
[----:B------:R-:W-:Y:S01]  /*05d0*/  @!P2 SEL R8, R8, R6, P1 ;  /* 0x000000060808a207 */ /* 0x000fe20000800000 */
[----:B------:R-:W-:-:S05]  /*05e0*/  IMAD.WIDE R6, R7, 0x4, R22 ;  /* 0x0000000407067825 */ /* 0x000fca00078e0216 */
[----:B------:R-:W2:Y:S01]  /*05f0*/  @!P0 LDG.E.EL R19, desc[UR6][R6.64] ;  /* 0x0000000606138981 */ /* 0x000ea2000c2e1900 */
[----:B------:R-:W-:Y:S02]  /*0600*/  P2R R31, PR, RZ, 0x4 ;  /* 0x00000004ff1f7803 */ /* 0x000fe40000000000 */
[----:B------:R-:W-:-:S05]  /*0610*/  LOP3.LUT R4, R3, 0x4, R28, 0xfe, !PT ;  /* 0x0000000403047812 */ /* 0x000fca00078efe1c */
[----:B------:R-:W-:Y:S01]  /*0620*/  IMAD.HI R5, R4, 0x2e8ba2e9, RZ ;  /* 0x2e8ba2e904057827 */ /* 0x000fe200078e02ff */
[-C--:B--2---:R-:W-:Y:S02]  /*0630*/  FSETP.GEU.AND P2, PT, R8, R19.reuse, PT ;  /* 0x000000130800720b */ /* 0x084fe40003f4e000 */
[----:B------:R-:W-:-:S11]  /*0640*/  FSETP.NAN.AND P1, PT, R19, R19, PT ;  /* 0x000000131300720b */ /* 0x000fd60003f28000 */
[----:B------:R-:W-:Y:S02]  /*0650*/  @P2 SEL R19, R19, R8, P1 ;  /* 0x0000000813132207 */ /* 0x000fe40000800000 */
[----:B------:R-:W-:-:S04]  /*0660*/  SHF.R.S32.HI R8, RZ, 0x1, R5 ;  /* 0x00000001ff087819 */ /* 0x000fc80000011405 */
[----:B------:R-:W-:-:S05]  /*0670*/  LEA.HI R5, R5, R8, RZ, 0x1 ;  /* 0x0000000805057211 */ /* 0x000fca00078f08ff */
[----:B------:R-:W-:-:S04]  /*0680*/  IMAD R4, R5, -0xb, R4 ;  /* 0xfffffff505047824 */ /* 0x000fc800078e0204 */
[----:B------:R-:W-:-:S04]  /*0690*/  IMAD R4, R5, 0x16, R4 ;  /* 0x0000001605047824 */ /* 0x000fc800078e0204 */
[----:B------:R-:W-:Y:S02]  /*06a0*/  IMAD.SHL.U32 R37, R4, 0x2, RZ ;  /* 0x0000000204257824 */ /* 0x000fe400078e00ff */
[----:B------:R-:W-:Y:S02]  /*06b0*/  IMAD.MOV.U32 R4, RZ, RZ, RZ ;  /* 0x000000ffff047224 */ /* 0x000fe400078e00ff */
[----:B------:R-:W-:Y:S02]  /*06c0*/  IMAD.MOV.U32 R8, RZ, RZ, RZ ;  /* 0x000000ffff087224 */ /* 0x000fe400078e00ff */
[----:B------:R-:W-:-:S05]  /*06d0*/  IMAD.WIDE R6, R37, 0x4, R22 ;  /* 0x0000000425067825 */ /* 0x000fca00078e0216 */
[----:B------:R-:W2:Y:S04]  /*06e0*/  @!P0 LDG.E.EL R4, desc[UR6][R6.64] ;  /* 0x0000000606048981 */ /* 0x000ea8000c2e1900 */
[----:B------:R-:W2:Y:S01]  /*06f0*/  @!P0 LDG.E.EL R8, desc[UR6][R6.64+0x4] ;  /* 0x0000040606088981 */ /* 0x000ea2000c2e1900 */
[----:B------:R-:W-:Y:S01]  /*0700*/  P2R R18, PR, RZ, 0x4 ;  /* 0x00000004ff127803 */ /* 0x000fe20000000000 */
[----:B------:R-:W-:Y:S01]  /*0710*/  VIADD R5, R37, 0x16 ;  /* 0x0000001625057836 */ /* 0x000fe20000000000 */
[----:B------:R-:W-:Y:S02]  /*0720*/  CS2R R10, SRZ ;  /* 0x00000000000a7805 */ /* 0x000fe4000001ff00 */
[C---:B--2---:R-:W-:Y:S02]  /*0730*/  FSETP.GT.AND P2, PT, R8.reuse, R4, PT ;  /* 0x000000040800720b */ /* 0x044fe40003f44000 */
[----:B------:R-:W-:-:S11]  /*0740*/  FSETP.NAN.AND P1, PT, R8, R8, PT ;  /* 0x000000080800720b */ /* 0x000fd60003f28000 */
[----:B------:R-:W-:Y:S01]  /*0750*/  @!P2 SEL R8, R8, R4, P1 ;  /* 0x000000040808a207 */ /* 0x000fe20000800000 */
[----:B------:R-:W-:-:S05]  /*0760*/  IMAD.WIDE R4, R5, 0x4, R22 ;  /* 0x0000000405047825 */ /* 0x000fca00078e0216 */
[----:B------:R0:W2:Y:S01]  /*0770*/  @!P0 LDG.E.EL R11, desc[UR6][R4.64] ;  /* 0x00000006040b8981 */ /* 0x0000a2000c2e1900 */
[----:B------:R-:W-:Y:S02]  /*0780*/  P2R R16, PR, RZ, 0x4 ;  /* 0x00000004ff107803 */ /* 0x000fe40000000000 */
[----:B------:R-:W-:-:S05]  /*0790*/  LOP3.LUT R6, R3, 0x5, R28, 0xfe, !PT ;  /* 0x0000000503067812 */ /* 0x000fca00078efe1c */
[----:B------:R-:W-:-:S04]  /*07a0*/  IMAD.HI R7, R6, 0x2e8ba2e9, RZ ;  /* 0x2e8ba2e906077827 */ /* 0x000fc800078e02ff */
[----:B0-----:R-:W-:Y:S02]  /*07b0*/  IMAD.MOV.U32 R5, RZ, RZ, RZ ;  /* 0x000000ffff057224 */ /* 0x001fe400078e00ff */
[----:B------:R-:W-:Y:S01]  /*07c0*/  IMAD.MOV.U32 R12, RZ, RZ, RZ ;  /* 0x000000ffff0c7224 */ /* 0x000fe200078e00ff */
[-C--:B--2---:R-:W-:Y:S02]  /*07d0*/  FSETP.GEU.AND P2, PT, R8, R11.reuse, PT ;  /* 0x0000000b0800720b */ /* 0x084fe40003f4e000 */
[----:B------:R-:W-:-:S11]  /*07e0*/  FSETP.NAN.AND P1, PT, R11, R11, PT ;  /* 0x0000000b0b00720b */ /* 0x000fd60003f28000 */
[----:B------:R-:W-:Y:S02]  /*07f0*/  @P2 SEL R11, R11, R8, P1 ;  /* 0x000000080b0b2207 */ /* 0x000fe40000800000 */
[----:B------:R-:W-:-:S04]  /*0800*/  SHF.R.S32.HI R8, RZ, 0x1, R7 ;  /* 0x00000001ff087819 */ /* 0x000fc80000011407 */
[----:B------:R-:W-:-:S05]  /*0810*/  LEA.HI R7, R7, R8, RZ, 0x1 ;  /* 0x0000000807077211 */ /* 0x000fca00078f08ff */
[----:B------:R-:W-:-:S04]  /*0820*/  IMAD R6, R7, -0xb, R6 ;  /* 0xfffffff507067824 */ /* 0x000fc800078e0206 */
[----:B------:R-:W-:-:S04]  /*0830*/  IMAD R6, R7, 0x16, R6 ;  /* 0x0000001607067824 */ /* 0x000fc800078e0206 */
[----:B------:R-:W-:-:S04]  /*0840*/  IMAD.SHL.U32 R17, R6, 0x2, RZ ;  /* 0x0000000206117824 */ /* 0x000fc800078e00ff */
[----:B------:R-:W-:-:S05]  /*0850*/  IMAD.WIDE R8, R17, 0x4, R22 ;  /* 0x0000000411087825 */ /* 0x000fca00078e0216 */
[----:B------:R-:W2:Y:S04]  /*0860*/  @!P0 LDG.E.EL R5, desc[UR6][R8.64] ;  /* 0x0000000608058981 */ /* 0x000ea8000c2e1900 */
[----:B------:R-:W2:Y:S01]  /*0870*/  @!P0 LDG.E.EL R12, desc[UR6][R8.64+0x4] ;  /* 0x00000406080c8981 */ /* 0x000ea2000c2e1900 */
[----:B------:R-:W-:-:S04]  /*0880*/  VIADD R7, R17, 0x16 ;  /* 0x0000001611077836 */ /* 0x000fc80000000000 */
[----:B------:R-:W-:-:S05]  /*0890*/  IMAD.WIDE R6, R7, 0x4, R22 ;  /* 0x0000000407067825 */ /* 0x000fca00078e0216 */
[----:B------:R0:W3:Y:S01]  /*08a0*/  @!P0 LDG.E.EL R10, desc[UR6][R6.64] ;  /* 0x00000006060a8981 */ /* 0x0000e2000c2e1900 */
[----:B------:R-:W-:Y:S02]  /*08b0*/  P2R R4, PR, RZ, 0x4 ;  /* 0x00000004ff047803 */ /* 0x000fe40000000000 */
[----:B0-----:R-:W-:Y:S02]  /*08c0*/  CS2R R6, SRZ ;  /* 0x0000000000067805 */ /* 0x001fe4000001ff00 */
[C---:B--2---:R-:W-:Y:S02]  /*08d0*/  FSETP.GT.AND P2, PT, R12.reuse, R5, PT ;  /* 0x000000050c00720b */ /* 0x044fe40003f44000 */
[----:B------:R-:W-:-:S11]  /*08e0*/  FSETP.NAN.AND P1, PT, R12, R12, PT ;  /* 0x0000000c0c00720b */ /* 0x000fd60003f28000 */
[----:B------:R-:W-:Y:S02]  /*08f0*/  @!P2 SEL R12, R12, R5, P1 ;  /* 0x000000050c0ca207 */ /* 0x000fe40000800000 */
[----:B------:R-:W-:-:S05]  /*0900*/  LOP3.LUT R5, R3, 0x6, R28, 0xfe, !PT ;  /* 0x0000000603057812 */ /* 0x000fca00078efe1c */
[----:B------:R-:W-:-:S05]  /*0910*/  IMAD.HI R8, R5, 0x2e8ba2e9, RZ ;  /* 0x2e8ba2e905087827 */ /* 0x000fca00078e02ff */
[----:B------:R-:W-:-:S04]  /*0920*/  SHF.R.S32.HI R9, RZ, 0x1, R8 ;  /* 0x00000001ff097819 */ /* 0x000fc80000011408 */
[----:B------:R-:W-:-:S05]  /*0930*/  LEA.HI R8, R8, R9, RZ, 0x1 ;  /* 0x0000000908087211 */ /* 0x000fca00078f08ff */
[----:B------:R-:W-:-:S04]  /*0940*/  IMAD R5, R8, -0xb, R5 ;  /* 0xfffffff508057824 */ /* 0x000fc800078e0205 */
[----:B------:R-:W-:-:S04]  /*0950*/  IMAD R5, R8, 0x16, R5 ;  /* 0x0000001608057824 */ /* 0x000fc800078e0205 */
[----:B------:R-:W-:Y:S02]  /*0960*/  IMAD.SHL.U32 R9, R5, 0x2, RZ ;  /* 0x0000000205097824 */ /* 0x000fe400078e00ff */
[----:B------:R-:W-:Y:S02]  /*0970*/  IMAD.MOV.U32 R5, RZ, RZ, RZ ;  /* 0x000000ffff057224 */ /* 0x000fe400078e00ff */
[C---:B------:R-:W-:Y:S01]  /*0980*/  IMAD.WIDE R14, R9.reuse, 0x4, R22 ;  /* 0x00000004090e7825 */ /* 0x040fe200078e0216 */
[----:B------:R-:W-:Y:S02]  /*0990*/  P2R R30, PR, RZ, 0x4 ;  /* 0x00000004ff1e7803 */ /* 0x000fe40000000000 */
[-C--:B---3--:R-:W-:Y:S02]  /*09a0*/  FSETP.GEU.AND P2, PT, R12, R10.reuse, PT ;  /* 0x0000000a0c00720b */ /* 0x088fe40003f4e000 */
[----:B------:R-:W2:Y:S04]  /*09b0*/  @!P0 LDG.E.EL R5, desc[UR6][R14.64] ;  /* 0x000000060e058981 */ /* 0x000ea8000c2e1900 */
[----:B------:R-:W2:Y:S01]  /*09c0*/  @!P0 LDG.E.EL R6, desc[UR6][R14.64+0x4] ;  /* 0x000004060e068981 */ /* 0x000ea2000c2e1900 */
[----:B------:R-:W-:Y:S01]  /*09d0*/  FSETP.NAN.AND P1, PT, R10, R10, PT ;  /* 0x0000000a0a00720b */ /* 0x000fe20003f28000 */
[----:B------:R-:W-:-:S05]  /*09e0*/  VIADD R13, R9, 0x16 ;  /* 0x00000016090d7836 */ /* 0x000fca0000000000 */
[----:B------:R-:W-:Y:S01]  /*09f0*/  @P2 SEL R10, R10, R12, P1 ;  /* 0x0000000c0a0a2207 */ /* 0x000fe20000800000 */
[----:B------:R-:W-:-:S05]  /*0a00*/  IMAD.WIDE R12, R13, 0x4, R22 ;  /* 0x000000040d0c7825 */ /* 0x000fca00078e0216 */
[----:B------:R-:W3:Y:S01]  /*0a10*/  @!P0 LDG.E.EL R7, desc[UR6][R12.64] ;  /* 0x000000060c078981 */ /* 0x000ee2000c2e1900 */
[----:B------:R-:W-:Y:S02]  /*0a20*/  P2R R35, PR, RZ, 0x4 ;  /* 0x00000004ff237803 */ /* 0x000fe40000000000 */
[----:B------:R-:W-:Y:S01]  /*0a30*/  LOP3.LUT R28, R3, 0x7, R28, 0xfe, !PT ;  /* 0x00000007031c7812 */ /* 0x000fe200078efe1c */
[----:B------:R-:W-:Y:S01]  /*0a40*/  IMAD.MOV.U32 R8, RZ, RZ, RZ ;  /* 0x000000ffff087224 */ /* 0x000fe200078e00ff */
[C---:B--2---:R-:W-:Y:S02]  /*0a50*/  FSETP.GT.AND P2, PT, R6.reuse, R5, PT ;  /* 0x000000050600720b */ /* 0x044fe40003f44000 */
[----:B------:R-:W-:-:S11]  /*0a60*/  FSETP.NAN.AND P1, PT, R6, R6, PT ;  /* 0x000000060600720b */ /* 0x000fd60003f28000 */
[----:B------:R-:W-:-:S04]  /*0a70*/  @!P2 SEL R6, R6, R5, P1 ;  /* 0x000000050606a207 */ /* 0x000fc80000800000 */
[-C--:B---3--:R-:W-:Y:S02]  /*0a80*/  FSETP.GEU.AND P1, PT, R6, R7.reuse, PT ;  /* 0x000000070600720b */ /* 0x088fe40003f2e000 */
[----:B------:R-:W-:Y:S02]  /*0a90*/  P2R R25, PR, RZ, 0x4 ;  /* 0x00000004ff197803 */ /* 0x000fe40000000000 */
[----:B------:R-:W-:-:S09]  /*0aa0*/  FSETP.NAN.AND P2, PT, R7, R7, PT ;  /* 0x000000070700720b */ /* 0x000fd20003f48000 */
[----:B------:R-:W-:Y:S01]  /*0ab0*/  @P1 SEL R7, R7, R6, P2 ;  /* 0x0000000607071207 */ /* 0x000fe20001000000 */
[----:B------:R-:W-:-:S05]  /*0ac0*/  IMAD.HI R6, R28, 0x2e8ba2e9, RZ ;  /* 0x2e8ba2e91c067827 */ /* 0x000fca00078e02ff */
[----:B------:R-:W-:-:S04]  /*0ad0*/  SHF.R.S32.HI R15, RZ, 0x1, R6 ;  /* 0x00000001ff0f7819 */ /* 0x000fc80000011406 */
[----:B------:R-:W-:-:S05]  /*0ae0*/  LEA.HI R15, R6, R15, RZ, 0x1 ;  /* 0x0000000f060f7211 */ /* 0x000fca00078f08ff */
[----:B------:R-:W-:-:S04]  /*0af0*/  IMAD R28, R15, -0xb, R28 ;  /* 0xfffffff50f1c7824 */ /* 0x000fc800078e021c */
[----:B------:R-:W-:-:S04]  /*0b00*/  IMAD R6, R15, 0x16, R28 ;  /* 0x000000160f067824 */ /* 0x000fc800078e021c */
[----:B------:R-:W-:-:S04]  /*0b10*/  IMAD.SHL.U32 R6, R6, 0x2, RZ ;  /* 0x0000000206067824 */ /* 0x000fc800078e00ff */
[----:B------:R-:W-:-:S05]  /*0b20*/  IMAD.WIDE R14, R6, 0x4, R22 ;  /* 0x00000004060e7825 */ /* 0x000fca00078e0216 */
[----:B------:R-:W2:Y:S04]  /*0b30*/  @!P0 LDG.E.EL R8, desc[UR6][R14.64] ;  /* 0x000000060e088981 */ /* 0x000ea8000c2e1900 */
[----:B------:R0:W2:Y:S01]  /*0b40*/  @!P0 LDG.E.EL R41, desc[UR6][R14.64+0x4] ;  /* 0x000004060e298981 */ /* 0x0000a2000c2e1900 */
[----:B------:R-:W-:Y:S01]  /*0b50*/  P2R R21, PR, RZ, 0x8 ;  /* 0x00000008ff157803 */ /* 0x000fe20000000000 */
[----:B------:R-:W-:Y:S02]  /*0b60*/  VIADD R13, R6, 0x16 ;  /* 0x00000016060d7836 */ /* 0x000fe40000000000 */
[----:B------:R-:W-:Y:S02]  /*0b70*/  VIADD R29, R29, 0x17 ;  /* 0x000000171d1d7836 */ /* 0x000fe40000000000 */
[----:B------:R-:W-:Y:S01]  /*0b80*/  IMAD.WIDE R12, R13, 0x4, R22 ;  /* 0x000000040d0c7825 */ /* 0x000fe200078e0216 */
[----:B0-----:R-:W-:-:S03]  /*0b90*/  CS2R R14, SRZ ;  /* 0x00000000000e7805 */ /* 0x001fc6000001ff00 */
[----:B------:R-:W-:-:S05]  /*0ba0*/  IMAD.WIDE R28, R29, 0x4, R22 ;  /* 0x000000041d1c7825 */ /* 0x000fca00078e0216 */
[----:B------:R-:W3:Y:S01]  /*0bb0*/  @!P0 LDG.E.EL R15, desc[UR6][R28.64] ;  /* 0x000000061c0f8981 */ /* 0x000ee2000c2e1900 */
[C---:B--2---:R-:W-:Y:S02]  /*0bc0*/  FSETP.GT.AND P3, PT, R41.reuse, R8, PT ;  /* 0x000000082900720b */ /* 0x044fe40003f64000 */
[----:B------:R-:W-:-:S11]  /*0bd0*/  FSETP.NAN.AND P2, PT, R41, R41, PT ;  /* 0x000000292900720b */ /* 0x000fd60003f48000 */
[----:B------:R-:W-:Y:S01]  /*0be0*/  @!P3 SEL R41, R41, R8, P2 ;  /* 0x000000082929b207 */ /* 0x000fe20001000000 */
[----:B------:R-:W-:-:S06]  /*0bf0*/  IMAD.MOV.U32 R8, RZ, RZ, RZ ;  /* 0x000000ffff087224 */ /* 0x000fcc00078e00ff */
[----:B------:R0:W2:Y:S01]  /*0c00*/  @!P0 LDG.E.EL R8, desc[UR6][R12.64] ;  /* 0x000000060c088981 */ /* 0x0000a2000c2e1900 */
[----:B------:R-:W-:Y:S02]  /*0c10*/  P2R R5, PR, RZ, 0x2 ;  /* 0x00000002ff057803 */ /* 0x000fe40000000000 */
[----:B---3--:R-:W-:Y:S02]  /*0c20*/  FSETP.GEU.AND P1, PT, R26, R15, PT ;  /* 0x0000000f1a00720b */ /* 0x008fe40003f2e000 */
[----:B------:R-:W-:Y:S01]  /*0c30*/  P2R R38, PR, RZ, 0x8 ;  /* 0x00000008ff267803 */ /* 0x000fe20000000000 */
[----:B------:R-:W-:Y:S01]  /*0c40*/  VIADD R27, R27, 0x17 ;  /* 0x000000171b1b7836 */ /* 0x000fe20000000000 */
[----:B0-----:R-:W-:Y:S01]  /*0c50*/  CS2R R12, SRZ ;  /* 0x00000000000c7805 */ /* 0x001fe2000001ff00 */
[----:B------:R-:W-:-:S04]  /*0c60*/  VIADD R29, R45, 0x17 ;  /* 0x000000172d1d7836 */ /* 0x000fc80000000000 */
[----:B------:R-:W-:-:S05]  /*0c70*/  IMAD.WIDE R28, R29, 0x4, R22 ;  /* 0x000000041d1c7825 */ /* 0x000fca00078e0216 */
[----:B------:R-:W3:Y:S01]  /*0c80*/  @!P0 LDG.E.EL R13, desc[UR6][R28.64] ;  /* 0x000000061c0d8981 */ /* 0x000ee2000c2e1900 */
[-C--:B--2---:R-:W-:Y:S02]  /*0c90*/  FSETP.GEU.AND P2, PT, R41, R8.reuse, PT ;  /* 0x000000082900720b */ /* 0x084fe40003f4e000 */
[----:B------:R-:W-:-:S11]  /*0ca0*/  FSETP.NAN.AND P3, PT, R8, R8, PT ;  /* 0x000000080800720b */ /* 0x000fd60003f68000 */
[----:B------:R-:W-:Y:S02]  /*0cb0*/  @P2 SEL R8, R8, R41, P3 ;  /* 0x0000002908082207 */ /* 0x000fe40001800000 */
[----:B------:R-:W-:-:S04]  /*0cc0*/  FSETP.NAN.AND P3, PT, R15, R15, PT ;  /* 0x0000000f0f00720b */ /* 0x000fc80003f68000 */
[----:B------:R-:W-:Y:S01]  /*0cd0*/  @P1 SEL R15, R15, R26, P3 ;  /* 0x0000001a0f0f1207 */ /* 0x000fe20001800000 */
[----:B------:R-:W-:-:S05]  /*0ce0*/  IMAD.WIDE R26, R27, 0x4, R22 ;  /* 0x000000041b1a7825 */ /* 0x000fca00078e0216 */
[----:B------:R0:W2:Y:S02]  /*0cf0*/  @!P0 LDG.E.EL R12, desc[UR6][R26.64] ;  /* 0x000000061a0c8981 */ /* 0x0000a4000c2e1900 */
[----:B0-----:R-:W-:-:S04]  /*0d00*/  VIADD R27, R39, 0x17 ;  /* 0x00000017271b7836 */ /* 0x001fc80000000000 */
[----:B------:R-:W-:-:S05]  /*0d10*/  IMAD.WIDE R26, R27, 0x4, R22 ;  /* 0x000000041b1a7825 */ /* 0x000fca00078e0216 */
[----:B------:R0:W4:Y:S01]  /*0d20*/  @!P0 LDG.E.EL R14, desc[UR6][R26.64] ;  /* 0x000000061a0e8981 */ /* 0x000122000c2e1900 */
[----:B------:R-:W-:Y:S02]  /*0d30*/  P2R R41, PR, RZ, 0x2 ;  /* 0x00000002ff297803 */ /* 0x000fe40000000000 */
[----:B------:R-:W-:Y:S02]  /*0d40*/  P2R R36, PR, RZ, 0x4 ;  /* 0x00000004ff247803 */ /* 0x000fe40000000000 */
[----:B------:R-:W-:-:S04]  /*0d50*/  ISETP.NE.AND P2, PT, R18, RZ, PT ;  /* 0x000000ff1200720c */ /* 0x000fc80003f45270 */
[----:B0-----:R-:W-:Y:S02]  /*0d60*/  P2R R27, PR, RZ, 0x4 ;  /* 0x00000004ff1b7803 */ /* 0x001fe40000000000 */
[----:B------:R-:W-:Y:S02]  /*0d70*/  ISETP.NE.AND P2, PT, R20, RZ, PT ;  /* 0x000000ff1400720c */ /* 0x000fe40003f45270 */
[----:B------:R-:W-:Y:S02]  /*0d80*/  P2R R24, PR, RZ, 0x10 ;  /* 0x00000010ff187803 */ /* 0x000fe40000000000 */
[----:B------:R-:W-:Y:S02]  /*0d90*/  P2R R20, PR, RZ, 0x4 ;  /* 0x00000004ff147803 */ /* 0x000fe40000000000 */
[----:B------:R-:W-:-:S04]  /*0da0*/  ISETP.NE.AND P2, PT, R21, RZ, PT ;  /* 0x000000ff1500720c */ /* 0x000fc80003f45270 */
        /* <DEDUP_REMOVED lines=9> */
[----:B------:R-:W-:Y:S01]  /*0e40*/  ISETP.NE.AND P2, PT, R16, RZ, PT ;  /* 0x000000ff1000720c */ /* 0x000fe20003f45270 */
[----:B------:R-:W-:-:S03]  /*0e50*/  IMAD.MOV.U32 R16, RZ, RZ, RZ ;  /* 0x000000ffff107224 */ /* 0x000fc600078e00ff */
[----:B------:R-:W-:Y:S02]  /*0e60*/  P2R R39, PR, RZ, 0x4 ;  /* 0x00000004ff277803 */ /* 0x000fe40000000000 */
[----:B------:R-:W-:Y:S01]  /*0e70*/  ISETP.NE.AND P2, PT, R31, RZ, PT ;  /* 0x000000ff1f00720c */ /* 0x000fe20003f45270 */
[----:B------:R-:W-:Y:S02]  /*0e80*/  VIADD R31, R17, 0x17 ;  /* 0x00000017111f7836 */ /* 0x000fe40000000000 */
[----:B------:R-:W-:Y:S02]  /*0e90*/  IMAD.MOV.U32 R17, RZ, RZ, RZ ;  /* 0x000000ffff117224 */ /* 0x000fe400078e00ff */
[----:B------:R-:W-:-:S05]  /*0ea0*/  IMAD.WIDE R30, R31, 0x4, R22 ;  /* 0x000000041f1e7825 */ /* 0x000fca00078e0216 */
[----:B------:R-:W5:Y:S01]  /*0eb0*/  @!P0 LDG.E.EL R17, desc[UR6][R30.64] ;  /* 0x000000061e118981 */ /* 0x000f62000c2e1900 */
[-C--:B--2---:R-:W-:Y:S02]  /*0ec0*/  FSETP.GEU.AND P1, PT, R43, R12.reuse, PT ;  /* 0x0000000c2b00720b */ /* 0x084fe40003f2e000 */
[----:B------:R-:W-:Y:S02]  /*0ed0*/  FSETP.NAN.AND P3, PT, R12, R12, PT ;  /* 0x0000000c0c00720b */ /* 0x000fe40003f68000 */
[----:B------:R-:W-:-:S09]  /*0ee0*/  P2R R42, PR, RZ, 0x2 ;  /* 0x00000002ff2a7803 */ /* 0x000fd20000000000 */
[----:B------:R-:W-:Y:S02]  /*0ef0*/  @P1 SEL R12, R12, R43, P3 ;  /* 0x0000002b0c0c1207 */ /* 0x000fe40001800000 */
[-C--:B---3--:R-:W-:Y:S02]  /*0f00*/  FSETP.GEU.AND P1, PT, R40, R13.reuse, PT ;  /* 0x0000000d2800720b */ /* 0x088fe40003f2e000 */
[----:B------:R-:W-:Y:S02]  /*0f10*/  FSETP.NAN.AND P3, PT, R13, R13, PT ;  /* 0x0000000d0d00720b */ /* 0x000fe40003f68000 */
[----:B------:R-:W-:-:S09]  /*0f20*/  P2R R28, PR, RZ, 0x2 ;  /* 0x00000002ff1c7803 */ /* 0x000fd20000000000 */
[----:B------:R-:W-:Y:S02]  /*0f30*/  @P1 SEL R13, R13, R40, P3 ;  /* 0x000000280d0d1207 */ /* 0x000fe40001800000 */
[-C--:B----4-:R-:W-:Y:S02]  /*0f40*/  FSETP.GEU.AND P1, PT, R19, R14.reuse, PT ;  /* 0x0000000e1300720b */ /* 0x090fe40003f2e000 */
[----:B------:R-:W-:-:S11]  /*0f50*/  FSETP.NAN.AND P3, PT, R14, R14, PT ;  /* 0x0000000e0e00720b */ /* 0x000fd60003f68000 */
[----:B------:R-:W-:Y:S01]  /*0f60*/  @P1 SEL R14, R14, R19, P3 ;  /* 0x000000130e0e1207 */ /* 0x000fe20001800000 */
[----:B------:R-:W-:-:S04]  /*0f70*/  VIADD R19, R37, 0x17 ;  /* 0x0000001725137836 */ /* 0x000fc80000000000 */
[----:B------:R-:W-:-:S05]  /*0f80*/  IMAD.WIDE R18, R19, 0x4, R22 ;  /* 0x0000000413127825 */ /* 0x000fca00078e0216 */
[----:B------:R0:W2:Y:S02]  /*0f90*/  @!P0 LDG.E.EL R16, desc[UR6][R18.64] ;  /* 0x0000000612108981 */ /* 0x0000a4000c2e1900 */
[----:B0-----:R-:W-:Y:S01]  /*0fa0*/  IMAD.MOV.U32 R18, RZ, RZ, RZ ;  /* 0x000000ffff127224 */ /* 0x001fe200078e00ff */
[----:B-----5:R-:W-:Y:S02]  /*0fb0*/  FSETP.NAN.AND P5, PT, R17, R17, PT ;  /* 0x000000111100720b */ /* 0x020fe40003fa8000 */
[-C--:B--2---:R-:W-:Y:S02]  /*0fc0*/  FSETP.GEU.AND P3, PT, R11, R16.reuse, PT ;  /* 0x000000100b00720b */ /* 0x084fe40003f6e000 */
[----:B------:R-:W-:-:S11]  /*0fd0*/  FSETP.NAN.AND P4, PT, R16, R16, PT ;  /* 0x000000101000720b */ /* 0x000fd60003f88000 */
[----:B------:R-:W-:Y:S02]  /*0fe0*/  @P3 SEL R16, R16, R11, P4 ;  /* 0x0000000b10103207 */ /* 0x000fe40002000000 */
[----:B------:R-:W-:Y:S01]  /*0ff0*/  FSETP.GEU.AND P4, PT, R10, R17, PT ;  /* 0x000000110a00720b */ /* 0x000fe20003f8e000 */
[----:B------:R-:W-:-:S12]  /*1000*/  VIADD R11, R9, 0x17 ;  /* 0x00000017090b7836 */ /* 0x000fd80000000000 */
[----:B------:R-:W-:Y:S01]  /*1010*/  @P4 SEL R17, R17, R10, P5 ;  /* 0x0000000a11114207 */ /* 0x000fe20002800000 */
[----:B------:R-:W-:-:S05]  /*1020*/  IMAD.WIDE R10, R11, 0x4, R22 ;  /* 0x000000040b0a7825 */ /* 0x000fca00078e0216 */
[----:B------:R-:W2:Y:S01]  /*1030*/  @!P0 LDG.E.EL R18, desc[UR6][R10.64] ;  /* 0x000000060a128981 */ /* 0x000ea2000c2e1900 */
[----:B------:R-:W-:Y:S01]  /*1040*/  IMAD.MOV.U32 R19, RZ, RZ, RZ ;  /* 0x000000ffff137224 */ /* 0x000fe200078e00ff */
[-C--:B--2---:R-:W-:Y:S02]  /*1050*/  FSETP.GEU.AND P5, PT, R7, R18.reuse, PT ;  /* 0x000000120700720b */ /* 0x084fe40003fae000 */
[----:B------:R-:W-:-:S11]  /*1060*/  FSETP.NAN.AND P6, PT, R18, R18, PT ;  /* 0x000000121200720b */ /* 0x000fd60003fc8000 */
[----:B------:R-:W-:Y:S01]  /*1070*/  @P5 SEL R18, R18, R7, P6 ;  /* 0x0000000712125207 */ /* 0x000fe20003000000 */
[----:B------:R-:W-:-:S04]  /*1080*/  VIADD R7, R6, 0x17 ;  /* 0x0000001706077836 */ /* 0x000fc80000000000 */
[----:B------:R-:W-:-:S05]  /*1090*/  IMAD.WIDE R22, R7, 0x4, R22 ;  /* 0x0000000407167825 */ /* 0x000fca00078e0216 */
[----:B------:R-:W2:Y:S01]  /*10a0*/  @!P0 LDG.E.EL R19, desc[UR6][R22.64] ;  /* 0x0000000616138981 */ /* 0x000ea2000c2e1900 */
[----:B------:R-:W-:Y:S02]  /*10b0*/  P2R R40, PR, RZ, 0x4 ;  /* 0x00000004ff287803 */ /* 0x000fe40000000000 */
[----:B------:R-:W-:-:S04]  /*10c0*/  ISETP.NE.AND P2, PT, R32, RZ, PT ;  /* 0x000000ff2000720c */ /* 0x000fc80003f45270 */
[----:B------:R-:W-:Y:S02]  /*10d0*/  P2R R32, PR, RZ, 0x4 ;  /* 0x00000004ff207803 */ /* 0x000fe40000000000 */
[----:B------:R-:W-:-:S04]  /*10e0*/  ISETP.NE.AND P2, PT, R33, RZ, PT ;  /* 0x000000ff2100720c */ /* 0x000fc80003f45270 */
[----:B------:R-:W-:Y:S02]  /*10f0*/  P2R R33, PR, RZ, 0x4 ;  /* 0x00000004ff217803 */ /* 0x000fe40000000000 */
[----:B------:R-:W-:-:S04]  /*1100*/  ISETP.NE.AND P2, PT, R34, RZ, PT ;  /* 0x000000ff2200720c */ /* 0x000fc80003f45270 */
[----:B------:R-:W-:Y:S01]  /*1110*/  P2R R34, PR, RZ, 0x4 ;  /* 0x00000004ff227803 */ /* 0x000fe20000000000 */
[----:B------:R-:W0:Y:S01]  /*1120*/  S2UR UR5, SR_CgaCtaId ;  /* 0x00000000000579c3 */ /* 0x000e220000008800 */
[----:B------:R-:W-:Y:S02]  /*1130*/  P2R R26, PR, RZ, 0x2 ;  /* 0x00000002ff1a7803 */ /* 0x000fe40000000000 */
[----:B------:R-:W-:Y:S01]  /*1140*/  ISETP.NE.AND P1, PT, R35, RZ, PT ;  /* 0x000000ff2300720c */ /* 0x000fe20003f25270 */
[----:B------:R-:W-:Y:S01]  /*1150*/  UMOV UR4, 0x400 ;  /* 0x0000040000047882 */ /* 0x000fe20000000000 */
[----:B------:R-:W-:Y:S02]  /*1160*/  P2R R35, PR, RZ, 0x8 ;  /* 0x00000008ff237803 */ /* 0x000fe40000000000 */
[----:B------:R-:W-:Y:S01]  /*1170*/  ISETP.NE.AND P3, PT, R28, RZ, PT ;  /* 0x000000ff1c00720c */ /* 0x000fe20003f65270 */
[----:B0-----:R-:W-:-:S03]  /*1180*/  UPRMT UR4, UR5, 0x654, UR4 ;  /* 0x0000065405047896 */ /* 0x001fc60008000004 */
[----:B------:R-:W-:Y:S02]  /*1190*/  P2R R28, PR, RZ, 0x8 ;  /* 0x00000008ff1c7803 */ /* 0x000fe40000000000 */
[----:B------:R-:W-:-:S04]  /*11a0*/  ISETP.NE.AND P3, PT, R42, RZ, PT ;  /* 0x000000ff2a00720c */ /* 0x000fc80003f65270 */
[----:B------:R-:W-:Y:S02]  /*11b0*/  P2R R37, PR, RZ, 0x8 ;  /* 0x00000008ff257803 */ /* 0x000fe40000000000 */
[----:B------:R-:W-:Y:S01]  /*11c0*/  ISETP.NE.AND P3, PT, R41, RZ, PT ;  /* 0x000000ff2900720c */ /* 0x000fe20003f65270 */
[----:B------:R-:W-:-:S05]  /*11d0*/  IMAD.SHL.U32 R0, R0, 0x4, RZ ;  /* 0x0000000400007824 */ /* 0x000fca00078e00ff */
[----:B------:R-:W-:Y:S02]  /*11e0*/  LOP3.LUT R0, R0, 0x1fc, RZ, 0xc0, !PT ;  /* 0x000001fc00007812 */ /* 0x000fe400078ec0ff */
[-C--:B--2---:R-:W-:Y:S02]  /*11f0*/  FSETP.GEU.AND P6, PT, R8, R19.reuse, PT ;  /* 0x000000130800720b */ /* 0x084fe40003fce000 */
[----:B------:R-:W-:-:S11]  /*1200*/  FSETP.NAN.AND P2, PT, R19, R19, PT ;  /* 0x000000131300720b */ /* 0x000fd60003f48000 */
[----:B------:R-:W-:Y:S02]  /*1210*/  @P6 SEL R19, R19, R8, P2 ;  /* 0x0000000813136207 */ /* 0x000fe40001000000 */
[----:B------:R-:W-:-:S04]  /*1220*/  ISETP.NE.AND P2, PT, R34, RZ, PT ;  /* 0x000000ff2200720c */ /* 0x000fc80003f45270 */
[----:B------:R-:W-:Y:S02]  /*1230*/  SEL R6, RZ, 0x1, !P2 ;  /* 0x00000001ff067807 */ /* 0x000fe40005000000 */
        /* <DEDUP_REMOVED lines=15> */
[----:B------:R-:W-:Y:S02]  /*1330*/  SEL R6, R6, 0x2, P2 ;  /* 0x0000000206067807 */ /* 0x000fe40001000000 */
[----:B------:R-:W-:-:S04]  /*1340*/  ISETP.NE.AND P2, PT, R21, RZ, PT ;  /* 0x000000ff1500720c */ /* 0x000fc80003f45270 */
[----:B------:R-:W-:Y:S02]  /*1350*/  SEL R9, R9, 0x2, P2 ;  /* 0x0000000209097807 */ /* 0x000fe40001000000 */
[----:B------:R-:W-:Y:S02]  /*1360*/  ISETP.NE.AND P2, PT, R20, RZ, PT ;  /* 0x000000ff1400720c */ /* 0x000fe40003f45270 */
[----:B------:R-:W-:Y:S01]  /*1370*/  SEL R22, R11, 0x2, P1 ;  /* 0x000000020b167807 */ /* 0x000fe20000800000 */
[----:B------:R-:W0:Y:S01]  /*1380*/  LDC.64 R20, c[0x0][0x218] ;  /* 0x00008600ff147b82 */ /* 0x000e220000000a00 */
[----:B------:R-:W-:Y:S02]  /*1390*/  SEL R8, R8, 0x2, P2 ;  /* 0x0000000208087807 */ /* 0x000fe40001000000 */
[----:B------:R-:W-:-:S04]  /*13a0*/  ISETP.NE.AND P2, PT, R27, RZ, PT ;  /* 0x000000ff1b00720c */ /* 0x000fc80003f45270 */
[----:B------:R-:W-:Y:S02]  /*13b0*/  SEL R24, R7, 0x2, P2 ;  /* 0x0000000207187807 */ /* 0x000fe40001000000 */
[----:B------:R-:W-:-:S04]  /*13c0*/  ISETP.NE.AND P2, PT, R36, RZ, PT ;  /* 0x000000ff2400720c */ /* 0x000fc80003f45270 */
[----:B------:R-:W-:Y:S02]  /*13d0*/  SEL R25, R25, 0x2, P2 ;  /* 0x0000000219197807 */ /* 0x000fe40001000000 */
[----:B------:R-:W-:Y:S02]  /*13e0*/  ISETP.NE.AND P2, PT, R4, RZ, PT ;  /* 0x000000ff0400720c */ /* 0x000fe40003f45270 */
[----:B------:R-:W1:Y:S01]  /*13f0*/  S2R R4, SR_TID.X ;  /* 0x0000000000047919 */ /* 0x000e620000002100 */
[----:B------:R-:W-:-:S04]  /*1400*/  ISETP.NE.AND P1, PT, R5, RZ, PT ;  /* 0x000000ff0500720c */ /* 0x000fc80003f25270 */
[----:B------:R-:W-:Y:S01]  /*1410*/  SEL R23, R10, 0x2, P1 ;  /* 0x000000020a177807 */ /* 0x000fe20000800000 */
[----:B-1----:R-:W-:-:S05]  /*1420*/  IMAD.SHL.U32 R5, R4, 0x8, RZ ;  /* 0x0000000804057824 */ /* 0x002fca00078e00ff */
[----:B------:R-:W-:-:S04]  /*1430*/  LOP3.LUT R5, R5, 0x3f8, RZ, 0xc0, !PT ;  /* 0x000003f805057812 */ /* 0x000fc800078ec0ff */
[----:B------:R-:W-:-:S05]  /*1440*/  LEA R31, R5, UR4, 0x2 ;  /* 0x00000004051f7c11 */ /* 0x000fca000f8e10ff */
[----:B------:R1:W-:Y:S04]  /*1450*/  STS.128 [R31], R12 ;  /* 0x0000000c1f007388 */ /* 0x0003e80000000c00 */
[----:B------:R-:W-:Y:S01]  /*1460*/  STS.128 [R31+0x10], R16 ;  /* 0x000010101f007388 */ /* 0x000fe20000000c00 */
[----:B------:R-:W-:Y:S01]  /*1470*/  IMAD.SHL.U32 R4, R4, 0x4, RZ ;  /* 0x0000000404047824 */ /* 0x000fe200078e00ff */
[----:B------:R-:W-:Y:S01]  /*1480*/  BAR.SYNC.DEFER_BLOCKING 0x0 ;  /* 0x0000000000007b1d */ /* 0x000fe20000010000 */
[----:B------:R-:W-:Y:S02]  /*1490*/  ISETP.NE.AND P1, PT, R26, RZ, PT ;  /* 0x000000ff1a00720c */ /* 0x000fe40003f25270 */
[----:B------:R-:W-:Y:S02]  /*14a0*/  SEL R26, R6, 0x3, P3 ;  /* 0x00000003061a7807 */ /* 0x000fe40001800000 */
[----:B------:R-:W-:-:S02]  /*14b0*/  ISETP.NE.AND P3, PT, R37, RZ, PT ;  /* 0x000000ff2500720c */ /* 0x000fc40003f65270 */
[----:B------:R-:W-:Y:S02]  /*14c0*/  LOP3.LUT R4, R4, 0x1fc, RZ, 0xc0, !PT ;  /* 0x000001fc04047812 */ /* 0x000fe400078ec0ff */
[----:B------:R-:W-:Y:S02]  /*14d0*/  SEL R27, R9, 0x3, P3 ;  /* 0x00000003091b7807 */ /* 0x000fe40001800000 */
[----:B------:R-:W-:Y:S01]  /*14e0*/  LEA R32, R4, UR4, 0x2 ;  /* 0x0000000404207c11 */ /* 0x000fe2000f8e10ff */
[----:B------:R-:W-:Y:S01]  /*14f0*/  ULDC.64 UR4, c[0x0][0x218] ;  /* 0x0000860000047ab9 */ /* 0x000fe20000000a00 */
[----:B------:R-:W-:-:S04]  /*1500*/  ISETP.NE.AND P3, PT, R28, RZ, PT ;  /* 0x000000ff1c00720c */ /* 0x000fc80003f65270 */
[----:B------:R-:W-:Y:S01]  /*1510*/  SEL R28, R8, 0x3, P3 ;  /* 0x00000003081c7807 */ /* 0x000fe20001800000 */
[----:B------:R-:W2:Y:S04]  /*1520*/  LDS.128 R4, [R32] ;  /* 0x0000000020047984 */ /* 0x000ea80000000c00 */
[----:B------:R-:W3:Y:S01]  /*1530*/  LDS.128 R8, [R32+0x800] ;  /* 0x0008000020087984 */ /* 0x000ee20000000c00 */
[----:B------:R-:W-:Y:S02]  /*1540*/  ISETP.NE.AND P3, PT, R35, RZ, PT ;  /* 0x000000ff2300720c */ /* 0x000fe40003f65270 */
[----:B------:R-:W-:Y:S02]  /*1550*/  LOP3.LUT R29, R3, R0, RZ, 0xfc, !PT ;  /* 0x00000000031d7212 */ /* 0x000fe400078efcff */
[----:B------:R-:W-:-:S02]  /*1560*/  SEL R30, R30, 0x2, P2 ;  /* 0x000000021e1e7807 */ /* 0x000fc40001000000 */
[----:B------:R-:W-:Y:S02]  /*1570*/  LOP3.LUT R0, R3, 0x200, R0, 0xfe, !PT ;  /* 0x0000020003007812 */ /* 0x000fe400078efe00 */
[----:B-1----:R-:W-:Y:S02]  /*1580*/  SHF.R.S32.HI R14, RZ, 0x1f, R3 ;  /* 0x0000001fff0e7819 */ /* 0x002fe40000011403 */
[----:B------:R-:W-:Y:S02]  /*1590*/  SEL R3, R24, 0x3, P1 ;  /* 0x0000000318037807 */ /* 0x000fe40000800000 */
[----:B------:R-:W-:Y:S02]  /*15a0*/  ISETP.GE.AND P1, PT, R29, 0x3c800, PT ;  /* 0x0003c8001d00780c */ /* 0x000fe40003f26270 */
[----:B------:R-:W-:Y:S02]  /*15b0*/  SEL R30, R30, 0x3, P3 ;  /* 0x000000031e1e7807 */ /* 0x000fe40001800000 */
[----:B------:R-:W-:-:S02]  /*15c0*/  ISETP.GE.AND P3, PT, R0, 0x3c800, PT ;  /* 0x0003c8000000780c */ /* 0x000fc40003f66270 */
[C---:B------:R-:W-:Y:S01]  /*15d0*/  LEA R12, P2, R29.reuse, UR4, 0x2 ;  /* 0x000000041d0c7c11 */ /* 0x040fe2000f8410ff */
[----:B0-----:R-:W-:Y:S01]  /*15e0*/  IMAD.WIDE R20, R29, 0x4, R20 ;  /* 0x000000041d147825 */ /* 0x001fe200078e0214 */
[----:B------:R-:W-:Y:S02]  /*15f0*/  PRMT R26, R3, 0x3340, R26 ;  /* 0x00003340031a7816 */ /* 0x000fe4000000001a */
[----:B------:R-:W-:Y:S01]  /*1600*/  LEA.HI.X R13, R29, UR5, R14, 0x2, P2 ;  /* 0x000000051d0d7c11 */ /* 0x000fe200090f140e */
[----:B------:R-:W-:Y:S01]  /*1610*/  ULDC.64 UR4, c[0x0][0x220] ;  /* 0x0000880000047ab9 */ /* 0x000fe20000000a00 */
[----:B------:R-:W-:Y:S02]  /*1620*/  SEL R3, R22, 0x3, P4 ;  /* 0x0000000316037807 */ /* 0x000fe40002000000 */
[----:B------:R-:W-:Y:S02]  /*1630*/  SEL R23, R23, 0x3, P5 ;  /* 0x0000000317177807 */ /* 0x000fe40002800000 */
[----:B------:R-:W-:-:S02]  /*1640*/  SEL R0, R25, 0x3, P6 ;  /* 0x0000000319007807 */ /* 0x000fc40003000000 */
[----:B------:R-:W-:Y:S02]  /*1650*/  IADD3 R14, P2, R2, UR4, RZ ;  /* 0x00000004020e7c10 */ /* 0x000fe4000ff5e0ff */
[----:B------:R-:W-:Y:S02]  /*1660*/  PRMT R27, R27, 0x3340, R28 ;  /* 0x000033401b1b7816 */ /* 0x000fe4000000001c */
[----:B------:R-:W-:Y:S01]  /*1670*/  PRMT R3, R30, 0x3340, R3 ;  /* 0x000033401e037816 */ /* 0x000fe20000000003 */
[----:B--2---:R0:W-:Y:S01]  /*1680*/  @!P1 STG.E.128 desc[UR6][R20.64], R4 ;  /* 0x0000000414009986 */ /* 0x0041e2000c101d06 */
[----:B------:R-:W-:Y:S02]  /*1690*/  PRMT R0, R23, 0x3340, R0 ;  /* 0x0000334017007816 */ /* 0x000fe40000000000 */
[----:B------:R-:W-:Y:S01]  /*16a0*/  LEA.HI.X.SX32 R15, R2, UR5, 0x1, P2 ;  /* 0x00000005020f7c11 */ /* 0x000fe200090f0eff */
[----:B---3--:R0:W-:Y:S01]  /*16b0*/  @!P3 STG.E.128 desc[UR6][R12.64+0x800], R8 ;  /* 0x000800080c00b986 */ /* 0x0081e2000c101d06 */
[----:B------:R-:W-:-:S02]  /*16c0*/  PRMT R2, R27, 0x5410, R26 ;  /* 0x000054101b027816 */ /* 0x000fc4000000001a */
[----:B------:R-:W-:Y:S01]  /*16d0*/  PRMT R3, R3, 0x5410, R0 ;  /* 0x0000541003037816 */ /* 0x000fe20000000000 */
[----:B0-----:R-:W-:Y:S06]  /*16e0*/  @P0 EXIT ;  /* 0x000000000000094d */ /* 0x001fec0003800000 */
[----:B------:R-:W-:Y:S01]  /*16f0*/  STG.E.64 desc[UR6][R14.64], R2 ;  /* 0x000000020e007986 */ /* 0x000fe2000c101b06 */
[----:B------:R-:W-:Y:S05]  /*1700*/  EXIT ;  /* 0x000000000000794d */ /* 0x000fea0003800000 */
.L_x_0:
[----:B------:R-:W-:-:S00]  /*1710*/  BRA `(.L_x_0) ;  /* 0xfffffffc00fc7947 */ /* 0x000fc0000383ffff */
[----:B------:R-:W-:-:S00]  /*1720*/  NOP ;  /* 0x0000000000007918 */ /* 0x000fc00000000000 */
        /* <DEDUP_REMOVED lines=13> */
.L_x_1:


//--------------------- .nv.shared.triton_poi_fused_max_pool2d_with_indices_14 --------------------------
	.section	.nv.shared.triton_poi_fused_max_pool2d_with_indices_14,"aw",@nobits
	.sectionflags	@""
	.align	16
	.zero		1024


//--------------------- .nv.constant0.triton_poi_fused_max_pool2d_with_indices_14 --------------------------
	.section	.nv.constant0.triton_poi_fused_max_pool2d_with_indices_14,"a",@progbits
	.sectionflags	@""
	.align	4
.nv.constant0.triton_poi_fused_max_pool2d_with_indices_14:
	.zero		556
